	.headerflags	@"EF_CUDA_TEXMODE_UNIFIED EF_CUDA_64BIT_ADDRESS EF_CUDA_ACCELERATORS EF_CUDA_SM90 EF_CUDA_VIRTUAL_SM(EF_CUDA_SM90)"
	.elftype	@"ET_EXEC"


//--------------------- .nv.info                  --------------------------
	.section	.nv.info,"",@"SHT_CUDA_INFO"
	.align	4


	//----- nvinfo : EIATTR_REGCOUNT
	.align		4
        /*0000*/ 	.byte	0x04, 0x2f
        /*0002*/ 	.short	(.L_3 - .L_2)
	.align		4
.L_2:
        /*0004*/ 	.word	index@(triton_poi_fused_cat_20)
        /*0008*/ 	.word	0x00000026


	//----- nvinfo : EIATTR_MIN_STACK_SIZE
	.align		4
.L_3:
        /*000c*/ 	.byte	0x04, 0x12
        /*000e*/ 	.short	(.L_5 - .L_4)
	.align		4
.L_4:
        /*0010*/ 	.word	index@(triton_poi_fused_cat_20)
        /*0014*/ 	.word	0x00000000


	//----- nvinfo : EIATTR_FRAME_SIZE
	.align		4
.L_5:
        /*0018*/ 	.byte	0x04, 0x11
        /*001a*/ 	.short	(.L_7 - .L_6)
	.align		4
.L_6:
        /*001c*/ 	.word	index@(triton_poi_fused_cat_20)
        /*0020*/ 	.word	0x00000000


	//----- nvinfo : EIATTR_MIN_STACK_SIZE
	.align		4
.L_7:
        /*0024*/ 	.byte	0x04, 0x12
        /*0026*/ 	.short	(.L_9 - .L_8)
	.align		4
.L_8:
        /*0028*/ 	.word	index@(triton_poi_fused_cat_20)
        /*002c*/ 	.word	0x00000000
.L_9:


//--------------------- .nv.info.triton_poi_fused_cat_20 --------------------------
	.section	.nv.info.triton_poi_fused_cat_20,"",@"SHT_CUDA_INFO"
	.sectionflags	@""
	.align	4


	//----- nvinfo : EIATTR_CUDA_API_VERSION
	.align		4
        /*0000*/ 	.byte	0x04, 0x37
        /*0002*/ 	.short	(.L_11 - .L_10)
.L_10:
        /*0004*/ 	.word	0x0000007c


	//----- nvinfo : EIATTR_KPARAM_INFO
	.align		4
.L_11:
        /*0008*/ 	.byte	0x04, 0x17
        /*000a*/ 	.short	(.L_13 - .L_12)
.L_12:
        /*000c*/ 	.word	0x00000000
        /*0010*/ 	.short	0x0008
        /*0012*/ 	.short	0x0040
        /*0014*/ 	.byte	0x00, 0xf0, 0x11, 0x00


	//----- nvinfo : EIATTR_KPARAM_INFO
	.align		4
.L_13:
        /*0018*/ 	.byte	0x04, 0x17
        /*001a*/ 	.short	(.L_15 - .L_14)
.L_14:
        /*001c*/ 	.word	0x00000000
        /*0020*/ 	.short	0x0007
        /*0022*/ 	.short	0x0038
        /*0024*/ 	.byte	0x00, 0xf4, 0x21, 0x00


	//----- nvinfo : EIATTR_KPARAM_INFO
	.align		4
.L_15:
        /*0028*/ 	.byte	0x04, 0x17
        /*002a*/ 	.short	(.L_17 - .L_16)
.L_16:
        /*002c*/ 	.word	0x00000000
        /*0030*/ 	.short	0x0006
        /*0032*/ 	.short	0x0030
        /*0034*/ 	.byte	0x00, 0xf4, 0x21, 0x00


	//----- nvinfo : EIATTR_KPARAM_INFO
	.align		4
.L_17:
        /*0038*/ 	.byte	0x04, 0x17
        /*003a*/ 	.short	(.L_19 - .L_18)
.L_18:
        /*003c*/ 	.word	0x00000000
        /*0040*/ 	.short	0x0005
        /*0042*/ 	.short	0x0028
        /*0044*/ 	.byte	0x00, 0xf4, 0x21, 0x00


	//----- nvinfo : EIATTR_KPARAM_INFO
	.align		4
.L_19:
        /*0048*/ 	.byte	0x04, 0x17
        /*004a*/ 	.short	(.L_21 - .L_20)
.L_20:
        /*004c*/ 	.word	0x00000000
        /*0050*/ 	.short	0x0004
        /*0052*/ 	.short	0x0020
        /*0054*/ 	.byte	0x00, 0xf4, 0x21, 0x00


	//----- nvinfo : EIATTR_KPARAM_INFO
	.align		4
.L_21:
        /*0058*/ 	.byte	0x04, 0x17
        /*005a*/ 	.short	(.L_23 - .L_22)
.L_22:
        /*005c*/ 	.word	0x00000000
        /*0060*/ 	.short	0x0003
        /*0062*/ 	.short	0x0018
        /*0064*/ 	.byte	0x00, 0xf4, 0x21, 0x00


	//----- nvinfo : EIATTR_KPARAM_INFO
	.align		4
.L_23:
        /*0068*/ 	.byte	0x04, 0x17
        /*006a*/ 	.short	(.L_25 - .L_24)
.L_24:
        /*006c*/ 	.word	0x00000000
        /*0070*/ 	.short	0x0002
        /*0072*/ 	.short	0x0010
        /*0074*/ 	.byte	0x00, 0xf4, 0x21, 0x00


	//----- nvinfo : EIATTR_KPARAM_INFO
	.align		4
.L_25:
        /*0078*/ 	.byte	0x04, 0x17
        /*007a*/ 	.short	(.L_27 - .L_26)
.L_26:
        /*007c*/ 	.word	0x00000000
        /*0080*/ 	.short	0x0001
        /*0082*/ 	.short	0x0008
        /*0084*/ 	.byte	0x00, 0xf4, 0x21, 0x00


	//----- nvinfo : EIATTR_KPARAM_INFO
	.align		4
.L_27:
        /*0088*/ 	.byte	0x04, 0x17
        /*008a*/ 	.short	(.L_29 - .L_28)
.L_28:
        /*008c*/ 	.word	0x00000000
        /*0090*/ 	.short	0x0000
        /*0092*/ 	.short	0x0000
        /*0094*/ 	.byte	0x00, 0xf4, 0x21, 0x00


	//----- nvinfo : EIATTR_SPARSE_MMA_MASK
	.align		4
.L_29:
        /*0098*/ 	.byte	0x03, 0x50
        /*009a*/ 	.short	0x0000


	//----- nvinfo : EIATTR_MAXREG_COUNT
	.align		4
        /*009c*/ 	.byte	0x03, 0x1b
        /*009e*/ 	.short	0x00ff


	//----- nvinfo : EIATTR_EXIT_INSTR_OFFSETS
	.align		4
        /*00a0*/ 	.byte	0x04, 0x1c
        /*00a2*/ 	.short	(.L_31 - .L_30)


	//   ....[0]....
.L_30:
        /*00a4*/ 	.word	0x00001420


	//----- nvinfo : EIATTR_REQNTID
	.align		4
.L_31:
        /*00a8*/ 	.byte	0x04, 0x10
        /*00aa*/ 	.short	(.L_33 - .L_32)
.L_32:
        /*00ac*/ 	.word	0x00000080
        /*00b0*/ 	.word	0x00000001
        /*00b4*/ 	.word	0x00000001


	//----- nvinfo : EIATTR_CBANK_PARAM_SIZE
	.align		4
.L_33:
        /*00b8*/ 	.byte	0x03, 0x19
        /*00ba*/ 	.short	0x0044


	//----- nvinfo : EIATTR_PARAM_CBANK
	.align		4
        /*00bc*/ 	.byte	0x04, 0x0a
        /*00be*/ 	.short	(.L_35 - .L_34)
	.align		4
.L_34:
        /*00c0*/ 	.word	index@(.nv.constant0.triton_poi_fused_cat_20)
        /*00c4*/ 	.short	0x0210
        /*00c6*/ 	.short	0x0044


	//----- nvinfo : EIATTR_SW_WAR
	.align		4
.L_35:
        /*00c8*/ 	.byte	0x04, 0x36
        /*00ca*/ 	.short	(.L_37 - .L_36)
.L_36:
        /*00cc*/ 	.word	0x00000008
.L_37:


//--------------------- .nv.callgraph             --------------------------
	.section	.nv.callgraph,"",@"SHT_CUDA_CALLGRAPH"
	.align	4
	.sectionentsize	8
	.align		4
        /*0000*/ 	.word	0x00000000
	.align		4
        /*0004*/ 	.word	0xffffffff
	.align		4
        /*0008*/ 	.word	0x00000000
	.align		4
        /*000c*/ 	.word	0xfffffffe
	.align		4
        /*0010*/ 	.word	0x00000000
	.align		4
        /*0014*/ 	.word	0xfffffffd
	.align		4
        /*0018*/ 	.word	0x00000000
	.align		4
        /*001c*/ 	.word	0xfffffffc


//--------------------- .nv.constant4             --------------------------
	.section	.nv.constant4,"a",@progbits
	.align	8
	.align		8
.nv.constant4:
        /*0000*/ 	.dword	_$_str
	.align		8
        /*0008*/ 	.dword	_$_str_$_2


//--------------------- .text.triton_poi_fused_cat_20 --------------------------
	.section	.text.triton_poi_fused_cat_20,"ax",@progbits
	.align	128
        .global         triton_poi_fused_cat_20
        .type           triton_poi_fused_cat_20,@function
        .size           triton_poi_fused_cat_20,(.L_x_1 - triton_poi_fused_cat_20)
        .other          triton_poi_fused_cat_20,@"STO_CUDA_ENTRY STV_DEFAULT"
triton_poi_fused_cat_20:
.text.triton_poi_fused_cat_20:
[----:B------:R-:W-:Y:S01]  /*0000*/  LDC R1, c[0x0][0x28] ;  /* 0x00000a00ff017b82 */ /* 0x000fe20000000800 */
[----:B------:R-:W1:Y:S07]  /*0010*/  S2R R0, SR_TID.X ;  /* 0x0000000000007919 */ /* 0x000e6e0000002100 */
[----:B------:R-:W2:Y:S01]  /*0020*/  LDC.64 R6, c[0x0][0x218] ;  /* 0x00008600ff067b82 */ /* 0x000ea20000000a00 */
[----:B------:R-:W-:Y:S01]  /*0030*/  CS2R R8, SRZ ;  /* 0x0000000000087805 */ /* 0x000fe2000001ff00 */
[----:B------:R-:W-:Y:S01]  /*0040*/  ULDC.64 UR4, c[0x0][0x208] ;  /* 0x0000820000047ab9 */ /* 0x000fe20000000a00 */
[----:B------:R-:W3:Y:S01]  /*0050*/  S2R R3, SR_CTAID.X ;  /* 0x0000000000037919 */ /* 0x000ee20000002500 */
[----:B------:R-:W-:Y:S01]  /*0060*/  CS2R R10, SRZ ;  /* 0x00000000000a7805 */ /* 0x000fe2000001ff00 */
[----:B------:R-:W-:-:S03]  /*0070*/  ULDC.64 UR6, c[0x0][0x220] ;  /* 0x0000880000067ab9 */ /* 0x000fc60000000a00 */
[----:B------:R-:W4:Y:S08]  /*0080*/  LDC.64 R22, c[0x0][0x228] ;  /* 0x00008a00ff167b82 */ /* 0x000f300000000a00 */
[----:B------:R-:W5:Y:S01]  /*0090*/  LDC.64 R28, c[0x0][0x230] ;  /* 0x00008c00ff1c7b82 */ /* 0x000f620000000a00 */
[----:B-1----:R-:W-:Y:S01]  /*00a0*/  IMAD.SHL.U32 R0, R0, 0x4, RZ ;  /* 0x0000000400007824 */ /* 0x002fe200078e00ff */
[----:B---3--:R-:W-:-:S04]  /*00b0*/  SHF.R.S32.HI R13, RZ, 0x15, R3 ;  /* 0x00000015ff0d7819 */ /* 0x008fc80000011403 */
[----:B------:R-:W-:Y:S02]  /*00c0*/  LOP3.LUT R0, R0, 0x1fc, RZ, 0xc0, !PT ;  /* 0x000001fc00007812 */ /* 0x000fe400078ec0ff */
[----:B------:R-:W-:-:S03]  /*00d0*/  SGXT R13, R13, 0x1 ;  /* 0x000000010d0d781a */ /* 0x000fc60000000200 */
[----:B------:R-:W-:-:S04]  /*00e0*/  IMAD R2, R3, 0x400, R0 ;  /* 0x0000040003027824 */ /* 0x000fc800078e0200 */
[----:B------:R-:W-:Y:S01]  /*00f0*/  VIADD R12, R2, 0x200 ;  /* 0x00000200020c7836 */ /* 0x000fe20000000000 */
[----:B------:R-:W-:Y:S02]  /*0100*/  SHF.R.S32.HI R3, RZ, 0x1f, R2 ;  /* 0x0000001fff037819 */ /* 0x000fe40000011402 */
[-C--:B------:R-:W-:Y:S02]  /*0110*/  LEA.HI R0, R13, R2.reuse, RZ, 0xd ;  /* 0x000000020d007211 */ /* 0x080fe400078f68ff */
[----:B------:R-:W-:Y:S02]  /*0120*/  LEA.HI R3, R3, R2, RZ, 0xa ;  /* 0x0000000203037211 */ /* 0x000fe400078f50ff */
[----:B------:R-:W-:Y:S02]  /*0130*/  SHF.R.S32.HI R0, RZ, 0xd, R0 ;  /* 0x0000000dff007819 */ /* 0x000fe40000011400 */
[----:B------:R-:W-:Y:S02]  /*0140*/  SHF.R.S32.HI R25, RZ, 0xa, R3 ;  /* 0x0000000aff197819 */ /* 0x000fe40000011403 */
[----:B------:R-:W-:-:S02]  /*0150*/  LOP3.LUT R3, R3, 0xfffffc00, RZ, 0xc0, !PT ;  /* 0xfffffc0003037812 */ /* 0x000fc400078ec0ff */
[----:B------:R-:W-:-:S03]  /*0160*/  LEA.HI R4, R25, R25, RZ, 0x3 ;  /* 0x0000001919047211 */ /* 0x000fc600078f18ff */
[----:B------:R-:W-:Y:S01]  /*0170*/  IMAD.IADD R24, R2, 0x1, -R3 ;  /* 0x0000000102187824 */ /* 0x000fe200078e0a03 */
[----:B------:R-:W-:Y:S02]  /*0180*/  LEA.HI R3, R0, R0, RZ, 0x3 ;  /* 0x0000000000037211 */ /* 0x000fe400078f18ff */
[----:B------:R-:W-:Y:S02]  /*0190*/  LOP3.LUT R4, R4, 0xfffffff8, RZ, 0xc0, !PT ;  /* 0xfffffff804047812 */ /* 0x000fe400078ec0ff */
[----:B------:R-:W-:Y:S02]  /*01a0*/  LOP3.LUT R3, R3, 0xfffffff8, RZ, 0xc0, !PT ;  /* 0xfffffff803037812 */ /* 0x000fe400078ec0ff */
[----:B------:R-:W-:Y:S01]  /*01b0*/  ISETP.GT.AND P1, PT, R24, 0x1ff, PT ;  /* 0x000001ff1800780c */ /* 0x000fe20003f24270 */
[----:B------:R-:W-:Y:S02]  /*01c0*/  IMAD.IADD R15, R25, 0x1, -R4 ;  /* 0x00000001190f7824 */ /* 0x000fe400078e0a04 */
[----:B------:R-:W-:Y:S01]  /*01d0*/  IMAD.IADD R5, R0, 0x1, -R3 ;  /* 0x0000000100057824 */ /* 0x000fe200078e0a03 */
[----:B------:R-:W-:Y:S01]  /*01e0*/  SHF.R.S32.HI R3, RZ, 0x1f, R12 ;  /* 0x0000001fff037819 */ /* 0x000fe2000001140c */
[----:B--2---:R-:W-:Y:S01]  /*01f0*/  IMAD.WIDE R14, R15, 0x8, R6 ;  /* 0x000000080f0e7825 */ /* 0x004fe200078e0206 */
[----:B------:R-:W-:-:S02]  /*0200*/  LEA.HI R0, R13, R12, RZ, 0xd ;  /* 0x0000000c0d007211 */ /* 0x000fc400078f68ff */
[----:B------:R-:W-:Y:S01]  /*0210*/  LEA.HI R3, R3, R12, RZ, 0xa ;  /* 0x0000000c03037211 */ /* 0x000fe200078f50ff */
[----:B------:R-:W-:Y:S01]  /*0220*/  IMAD.WIDE R4, R5, 0x8, R6 ;  /* 0x0000000805047825 */ /* 0x000fe200078e0206 */
[----:B------:R-:W-:Y:S02]  /*0230*/  SHF.R.S32.HI R16, RZ, 0xd, R0 ;  /* 0x0000000dff107819 */ /* 0x000fe40000011400 */
[----:B------:R-:W-:Y:S01]  /*0240*/  SHF.R.S32.HI R0, RZ, 0xa, R3 ;  /* 0x0000000aff007819 */ /* 0x000fe20000011403 */
[----:B------:R1:W2:Y:S01]  /*0250*/  @P1 LDG.E.EL.64 R8, desc[UR4][R14.64] ;  /* 0x000000040e081981 */ /* 0x0002a2000c2e1b00 */
[----:B------:R-:W-:Y:S02]  /*0260*/  LOP3.LUT R17, R3, 0xfffffc00, RZ, 0xc0, !PT ;  /* 0xfffffc0003117812 */ /* 0x000fe400078ec0ff */
[----:B------:R-:W-:Y:S01]  /*0270*/  LEA.HI R18, R16, R16, RZ, 0x3 ;  /* 0x0000001010127211 */ /* 0x000fe200078f18ff */
[----:B------:R3:W5:Y:S01]  /*0280*/  @P1 LDG.E.EL.64 R10, desc[UR4][R4.64] ;  /* 0x00000004040a1981 */ /* 0x000762000c2e1b00 */
[----:B------:R-:W-:Y:S01]  /*0290*/  LEA.HI R19, R0, R0, RZ, 0x3 ;  /* 0x0000000000137211 */ /* 0x000fe200078f18ff */
[----:B------:R-:W-:Y:S01]  /*02a0*/  IMAD.IADD R3, R12, 0x1, -R17 ;  /* 0x000000010c037824 */ /* 0x000fe200078e0a11 */
[----:B------:R-:W-:-:S02]  /*02b0*/  LOP3.LUT R17, R18, 0xfffffff8, RZ, 0xc0, !PT ;  /* 0xfffffff812117812 */ /* 0x000fc400078ec0ff */
[----:B------:R-:W-:Y:S02]  /*02c0*/  LOP3.LUT R19, R19, 0xfffffff8, RZ, 0xc0, !PT ;  /* 0xfffffff813137812 */ /* 0x000fe400078ec0ff */
[----:B------:R-:W-:Y:S01]  /*02d0*/  ISETP.GT.AND P0, PT, R3, 0x1ff, PT ;  /* 0x000001ff0300780c */ /* 0x000fe20003f04270 */
[----:B-1----:R-:W-:Y:S02]  /*02e0*/  IMAD.IADD R15, R16, 0x1, -R17 ;  /* 0x00000001100f7824 */ /* 0x002fe400078e0a11 */
[----:B------:R-:W-:Y:S01]  /*02f0*/  IMAD.IADD R17, R0, 0x1, -R19 ;  /* 0x0000000100117824 */ /* 0x000fe200078e0a13 */
[----:B---3--:R-:W-:Y:S01]  /*0300*/  CS2R R4, SRZ ;  /* 0x0000000000047805 */ /* 0x008fe2000001ff00 */
[----:B------:R-:W-:-:S04]  /*0310*/  IMAD.WIDE R14, R15, 0x8, R6 ;  /* 0x000000080f0e7825 */ /* 0x000fc800078e0206 */
[----:B------:R-:W-:Y:S01]  /*0320*/  IMAD.WIDE R16, R17, 0x8, R6 ;  /* 0x0000000811107825 */ /* 0x000fe200078e0206 */
[----:B------:R-:W-:-:S03]  /*0330*/  CS2R R6, SRZ ;  /* 0x0000000000067805 */ /* 0x000fc6000001ff00 */
[----:B------:R-:W3:Y:S04]  /*0340*/  @P0 LDG.E.EL.64 R4, desc[UR4][R14.64] ;  /* 0x000000040e040981 */ /* 0x000ee8000c2e1b00 */
[----:B------:R4:W3:Y:S01]  /*0350*/  @P0 LDG.E.EL.64 R6, desc[UR4][R16.64] ;  /* 0x0000000410060981 */ /* 0x0008e2000c2e1b00 */
[----:B------:R-:W-:-:S04]  /*0360*/  LEA.HI R12, R13, R12, RZ, 0x10 ;  /* 0x0000000c0d0c7211 */ /* 0x000fc800078f80ff */
[----:B------:R-:W-:Y:S01]  /*0370*/  SHF.R.S32.HI R12, RZ, 0x10, R12 ;  /* 0x00000010ff0c7819 */ /* 0x000fe2000001140c */
[----:B----4-:R-:W-:-:S04]  /*0380*/  IMAD.WIDE R16, R24, 0x4, R22 ;  /* 0x0000000418107825 */ /* 0x010fc800078e0216 */
[----:B------:R-:W-:Y:S01]  /*0390*/  IMAD.WIDE R22, R3, 0x4, R22 ;  /* 0x0000000403167825 */ /* 0x000fe200078e0216 */
[----:B--2---:R-:W-:Y:S02]  /*03a0*/  SEL R20, R9, RZ, P1 ;  /* 0x000000ff09147207 */ /* 0x004fe40000800000 */
[----:B------:R-:W-:Y:S02]  /*03b0*/  SEL R21, R8, RZ, P1 ;  /* 0x000000ff08157207 */ /* 0x000fe40000800000 */
[----:B------:R-:W-:Y:S02]  /*03c0*/  SHF.R.U32.HI R18, RZ, 0x1d, R20 ;  /* 0x0000001dff127819 */ /* 0x000fe40000011614 */
[----:B-----5:R-:W-:Y:S02]  /*03d0*/  SEL R9, R11, RZ, P1 ;  /* 0x000000ff0b097207 */ /* 0x020fe40000800000 */
[----:B------:R-:W-:Y:S02]  /*03e0*/  LOP3.LUT R8, R18, 0x4, RZ, 0xc0, !PT ;  /* 0x0000000412087812 */ /* 0x000fe400078ec0ff */
[----:B------:R-:W-:-:S02]  /*03f0*/  SHF.R.U32.HI R11, RZ, 0x1d, R9 ;  /* 0x0000001dff0b7819 */ /* 0x000fc40000011609 */
[----:B------:R-:W-:Y:S02]  /*0400*/  SEL R19, R10, RZ, P1 ;  /* 0x000000ff0a137207 */ /* 0x000fe40000800000 */
[----:B------:R-:W-:Y:S02]  /*0410*/  IADD3 R10, P2, R8, R21, RZ ;  /* 0x00000015080a7210 */ /* 0x000fe40007f5e0ff */
[----:B------:R-:W-:Y:S02]  /*0420*/  LOP3.LUT R14, R11, 0x4, RZ, 0xc0, !PT ;  /* 0x000000040b0e7812 */ /* 0x000fe400078ec0ff */
[----:B------:R-:W-:Y:S01]  /*0430*/  LEA R8, P3, R10, UR6, 0xb ;  /* 0x000000060a087c11 */ /* 0x000fe2000f8658ff */
[----:B------:R-:W-:Y:S01]  /*0440*/  IMAD.X R11, RZ, RZ, R20, P2 ;  /* 0x000000ffff0b7224 */ /* 0x000fe200010e0614 */
[----:B------:R-:W-:-:S04]  /*0450*/  IADD3 R19, P2, R14, R19, RZ ;  /* 0x000000130e137210 */ /* 0x000fc80007f5e0ff */
[----:B------:R-:W-:Y:S01]  /*0460*/  LEA.HI.X R10, R10, UR7, R11, 0xb, P3 ;  /* 0x000000070a0a7c11 */ /* 0x000fe200098f5c0b */
[----:B------:R-:W-:Y:S01]  /*0470*/  IMAD.X R9, RZ, RZ, R9, P2 ;  /* 0x000000ffff097224 */ /* 0x000fe200010e0609 */
[----:B------:R-:W-:Y:S02]  /*0480*/  LEA R8, P2, R19, R8, 0xd ;  /* 0x0000000813087211 */ /* 0x000fe400078468ff */
[----:B---3--:R-:W-:Y:S02]  /*0490*/  SEL R20, R7, RZ, P0 ;  /* 0x000000ff07147207 */ /* 0x008fe40000000000 */
[----:B------:R-:W-:Y:S02]  /*04a0*/  LEA.HI R7, R13, R2, RZ, 0x10 ;  /* 0x000000020d077211 */ /* 0x000fe400078f80ff */
[----:B------:R-:W-:Y:S02]  /*04b0*/  LEA.HI.X R9, R19, R10, R9, 0xd, P2 ;  /* 0x0000000a13097211 */ /* 0x000fe400010f6c09 */
[----:B------:R-:W-:-:S02]  /*04c0*/  SHF.R.S32.HI R10, RZ, 0x10, R7 ;  /* 0x00000010ff0a7819 */ /* 0x000fc40000011407 */
[----:B------:R-:W-:Y:S02]  /*04d0*/  SEL R18, R5, RZ, P0 ;  /* 0x000000ff05127207 */ /* 0x000fe40000000000 */
[----:B------:R-:W-:Y:S01]  /*04e0*/  SHF.R.U32.HI R11, RZ, 0x1d, R20 ;  /* 0x0000001dff0b7819 */ /* 0x000fe20000011614 */
[----:B------:R-:W-:Y:S01]  /*04f0*/  IMAD.SHL.U32 R15, R10, 0x2000, RZ ;  /* 0x000020000a0f7824 */ /* 0x000fe200078e00ff */
[----:B------:R-:W-:Y:S01]  /*0500*/  SEL R21, R6, RZ, P0 ;  /* 0x000000ff06157207 */ /* 0x000fe20000000000 */
[----:B------:R-:W-:Y:S01]  /*0510*/  IMAD.SHL.U32 R13, R12, 0x2000, RZ ;  /* 0x000020000c0d7824 */ /* 0x000fe200078e00ff */
[----:B------:R-:W-:Y:S01]  /*0520*/  SHF.R.U32.HI R26, RZ, 0x1d, R18 ;  /* 0x0000001dff1a7819 */ /* 0x000fe20000011612 */
[----:B------:R-:W-:Y:S01]  /*0530*/  IMAD.WIDE R14, R15, 0x4, R8 ;  /* 0x000000040f0e7825 */ /* 0x000fe200078e0208 */
[----:B------:R-:W-:Y:S02]  /*0540*/  LOP3.LUT R10, R11, 0x4, RZ, 0xc0, !PT ;  /* 0x000000040b0a7812 */ /* 0x000fe400078ec0ff */
[----:B------:R-:W-:-:S02]  /*0550*/  CS2R R6, SRZ ;  /* 0x0000000000067805 */ /* 0x000fc4000001ff00 */
[----:B------:R-:W-:Y:S02]  /*0560*/  SEL R19, R4, RZ, P0 ;  /* 0x000000ff04137207 */ /* 0x000fe40000000000 */
[----:B------:R-:W-:Y:S02]  /*0570*/  CS2R R4, SRZ ;  /* 0x0000000000047805 */ /* 0x000fe4000001ff00 */
[----:B------:R-:W-:Y:S02]  /*0580*/  LOP3.LUT R26, R26, 0x4, RZ, 0xc0, !PT ;  /* 0x000000041a1a7812 */ /* 0x000fe400078ec0ff */
[----:B------:R-:W-:Y:S02]  /*0590*/  IADD3 R21, P3, R10, R21, RZ ;  /* 0x000000150a157210 */ /* 0x000fe40007f7e0ff */
[----:B------:R-:W-:Y:S02]  /*05a0*/  IADD3 R19, P2, R26, R19, RZ ;  /* 0x000000131a137210 */ /* 0x000fe40007f5e0ff */
[----:B------:R-:W-:Y:S01]  /*05b0*/  CS2R R8, SRZ ;  /* 0x0000000000087805 */ /* 0x000fe2000001ff00 */
[----:B------:R-:W-:Y:S01]  /*05c0*/  IMAD.WIDE R14, R24, 0x4, R14 ;  /* 0x00000004180e7825 */ /* 0x000fe200078e020e */
[----:B------:R1:W2:Y:S01]  /*05d0*/  @P1 LDG.E.EL.128 R4, desc[UR4][R16.64+-0x800] ;  /* 0xfff8000410041981 */ /* 0x0002a2000c2e1d00 */
[----:B------:R-:W-:-:S02]  /*05e0*/  CS2R R10, SRZ ;  /* 0x00000000000a7805 */ /* 0x000fc4000001ff00 */
[----:B------:R-:W-:Y:S01]  /*05f0*/  IMAD.X R26, RZ, RZ, R20, P3 ;  /* 0x000000ffff1a7224 */ /* 0x000fe200018e0614 */
[C---:B------:R-:W-:Y:S01]  /*0600*/  LEA R20, P3, R21.reuse, UR6, 0xb ;  /* 0x0000000615147c11 */ /* 0x040fe2000f8658ff */
[----:B------:R-:W-:Y:S02]  /*0610*/  IMAD.X R18, RZ, RZ, R18, P2 ;  /* 0x000000ffff127224 */ /* 0x000fe400010e0612 */
[----:B------:R3:W4:Y:S01]  /*0620*/  @P1 LDG.E.EL.128 R8, desc[UR4][R14.64+-0x800] ;  /* 0xfff800040e081981 */ /* 0x000722000c2e1d00 */
[----:B------:R-:W-:Y:S02]  /*0630*/  LEA.HI.X R26, R21, UR7, R26, 0xb, P3 ;  /* 0x00000007151a7c11 */ /* 0x000fe400098f5c1a */
[----:B------:R-:W-:-:S04]  /*0640*/  LEA R20, P2, R19, R20, 0xd ;  /* 0x0000001413147211 */ /* 0x000fc800078468ff */
[----:B------:R-:W-:-:S03]  /*0650*/  LEA.HI.X R21, R19, R26, R18, 0xd, P2 ;  /* 0x0000001a13157211 */ /* 0x000fc600010f6c12 */
[----:B------:R-:W-:Y:S01]  /*0660*/  IMAD.WIDE R20, R13, 0x4, R20 ;  /* 0x000000040d147825 */ /* 0x000fe200078e0214 */
[----:B-1----:R-:W-:Y:S02]  /*0670*/  CS2R R16, SRZ ;  /* 0x0000000000107805 */ /* 0x002fe4000001ff00 */
[----:B------:R-:W-:Y:S02]  /*0680*/  CS2R R18, SRZ ;  /* 0x0000000000127805 */ /* 0x000fe4000001ff00 */
[----:B------:R-:W-:Y:S02]  /*0690*/  CS2R R12, SRZ ;  /* 0x00000000000c7805 */ /* 0x000fe4000001ff00 */
[----:B---3--:R-:W-:Y:S01]  /*06a0*/  CS2R R14, SRZ ;  /* 0x00000000000e7805 */ /* 0x008fe2000001ff00 */
[----:B------:R-:W-:-:S05]  /*06b0*/  IMAD.WIDE R20, R3, 0x4, R20 ;  /* 0x0000000403147825 */ /* 0x000fca00078e0214 */
[----:B------:R1:W3:Y:S04]  /*06c0*/  @P0 LDG.E.EL.128 R12, desc[UR4][R22.64+-0x800] ;  /* 0xfff80004160c0981 */ /* 0x0002e8000c2e1d00 */
[----:B------:R5:W3:Y:S01]  /*06d0*/  @P0 LDG.E.EL.128 R16, desc[UR4][R20.64+-0x800] ;  /* 0xfff8000414100981 */ /* 0x000ae2000c2e1d00 */
[----:B------:R-:W-:Y:S01]  /*06e0*/  IMAD.WIDE R30, R24, 0x4, R28 ;  /* 0x00000004181e7825 */ /* 0x000fe200078e021c */
[----:B-1----:R-:W-:Y:S02]  /*06f0*/  CS2R R22, SRZ ;  /* 0x0000000000167805 */ /* 0x002fe4000001ff00 */
[----:B-----5:R-:W-:-:S06]  /*0700*/  CS2R R20, SRZ ;  /* 0x0000000000147805 */ /* 0x020fcc000001ff00 */
[----:B------:R-:W5:Y:S01]  /*0710*/  @P1 LDG.E.EL.128 R20, desc[UR4][R30.64+-0x800] ;  /* 0xfff800041e141981 */ /* 0x000f62000c2e1d00 */
[----:B------:R-:W-:Y:S01]  /*0720*/  IMAD.WIDE R28, R3, 0x4, R28 ;  /* 0x00000004031c7825 */ /* 0x000fe200078e021c */
[----:B--2---:R-:W-:Y:S02]  /*0730*/  SEL R27, R4, RZ, P1 ;  /* 0x000000ff041b7207 */ /* 0x004fe40000800000 */
[----:B------:R-:W-:Y:S02]  /*0740*/  SEL R4, R5, RZ, P1 ;  /* 0x000000ff05047207 */ /* 0x000fe40000800000 */
[----:B------:R-:W-:Y:S02]  /*0750*/  SEL R5, R6, RZ, P1 ;  /* 0x000000ff06057207 */ /* 0x000fe40000800000 */
[----:B----4-:R-:W-:Y:S02]  /*0760*/  SEL R8, R8, RZ, P1 ;  /* 0x000000ff08087207 */ /* 0x010fe40000800000 */
[----:B------:R-:W-:-:S03]  /*0770*/  SEL R10, R10, RZ, P1 ;  /* 0x000000ff0a0a7207 */ /* 0x000fc60000800000 */
[----:B------:R-:W-:Y:S01]  /*0780*/  FADD R8, R8, -R27 ;  /* 0x8000001b08087221 */ /* 0x000fe20000000000 */
[----:B------:R-:W-:Y:S01]  /*0790*/  SEL R9, R9, RZ, P1 ;  /* 0x000000ff09097207 */ /* 0x000fe20000800000 */
[----:B------:R-:W-:Y:S01]  /*07a0*/  FADD R27, R10, -R5 ;  /* 0x800000050a1b7221 */ /* 0x000fe20000000000 */
[----:B------:R-:W-:Y:S02]  /*07b0*/  SEL R10, R11, RZ, P1 ;  /* 0x000000ff0b0a7207 */ /* 0x000fe40000800000 */
[----:B------:R-:W-:Y:S01]  /*07c0*/  SEL R7, R7, RZ, P1 ;  /* 0x000000ff07077207 */ /* 0x000fe20000800000 */
[----:B------:R-:W-:-:S04]  /*07d0*/  FADD R9, R9, -R4 ;  /* 0x8000000409097221 */ /* 0x000fc80000000000 */
[----:B------:R-:W-:Y:S01]  /*07e0*/  FADD R10, R10, -R7 ;  /* 0x800000070a0a7221 */ /* 0x000fe20000000000 */
[----:B------:R-:W-:Y:S02]  /*07f0*/  CS2R R6, SRZ ;  /* 0x0000000000067805 */ /* 0x000fe4000001ff00 */
[----:B---3--:R-:W-:Y:S02]  /*0800*/  SEL R5, R12, RZ, P0 ;  /* 0x000000ff0c057207 */ /* 0x008fe40000000000 */
[----:B------:R-:W-:-:S05]  /*0810*/  SEL R16, R16, RZ, P0 ;  /* 0x000000ff10107207 */ /* 0x000fca0000000000 */
[----:B------:R-:W-:Y:S01]  /*0820*/  FADD R26, R16, -R5 ;  /* 0x80000005101a7221 */ /* 0x000fe20000000000 */
[----:B------:R-:W-:-:S06]  /*0830*/  CS2R R4, SRZ ;  /* 0x0000000000047805 */ /* 0x000fcc000001ff00 */
[----:B------:R-:W2:Y:S01]  /*0840*/  @P0 LDG.E.EL.128 R4, desc[UR4][R28.64+-0x800] ;  /* 0xfff800041c040981 */ /* 0x000ea2000c2e1d00 */
[----:B-----5:R-:W-:-:S05]  /*0850*/  SEL R21, R21, RZ, P1 ;  /* 0x000000ff15157207 */ /* 0x020fca0000800000 */
[----:B------:R-:W-:Y:S01]  /*0860*/  FADD R31, R21, 9.9999997473787516356e-06 ;  /* 0x3727c5ac151f7421 */ /* 0x000fe20000000000 */
[----:B------:R-:W-:-:S05]  /*0870*/  SEL R20, R20, RZ, P1 ;  /* 0x000000ff14147207 */ /* 0x000fca0000800000 */
[----:B------:R-:W1:Y:S01]  /*0880*/  MUFU.SQRT R31, R31 ;  /* 0x0000001f001f7308 */ /* 0x000e620000002000 */
[----:B------:R-:W-:Y:S01]  /*0890*/  FADD R32, R20, 9.9999997473787516356e-06 ;  /* 0x3727c5ac14207421 */ /* 0x000fe20000000000 */
[----:B------:R-:W-:-:S06]  /*08a0*/  SEL R22, R22, RZ, P1 ;  /* 0x000000ff16167207 */ /* 0x000fcc0000800000 */
[----:B------:R-:W3:Y:S01]  /*08b0*/  MUFU.SQRT R32, R32 ;  /* 0x0000002000207308 */ /* 0x000ee20000002000 */
[----:B------:R-:W-:Y:S01]  /*08c0*/  FADD R30, R22, 9.9999997473787516356e-06 ;  /* 0x3727c5ac161e7421 */ /* 0x000fe20000000000 */
[C---:B-1----:R-:W-:Y:S02]  /*08d0*/  FSETP.GT.AND P4, PT, R31.reuse, 8.50705917302346158658e+37, PT ;  /* 0x7e8000001f00780b */ /* 0x042fe40003f84000 */
[----:B------:R-:W-:-:S04]  /*08e0*/  FSETP.GEU.AND P6, PT, R31, 1.175494350822287508e-38, PT ;  /* 0x008000001f00780b */ /* 0x000fc80003fce000 */
[----:B------:R-:W1:Y:S01]  /*08f0*/  MUFU.SQRT R30, R30 ;  /* 0x0000001e001e7308 */ /* 0x000e620000002000 */
[----:B------:R-:W-:Y:S02]  /*0900*/  SEL R16, R23, RZ, P1 ;  /* 0x000000ff17107207 */ /* 0x000fe40000800000 */
[----:B------:R-:W-:Y:S02]  /*0910*/  SEL R21, R14, RZ, P0 ;  /* 0x000000ff0e157207 */ /* 0x000fe40000000000 */
[----:B---3--:R-:W-:Y:S01]  /*0920*/  FSETP.GT.AND P5, PT, R32, 8.50705917302346158658e+37, PT ;  /* 0x7e8000002000780b */ /* 0x008fe20003fa4000 */
[----:B------:R-:W-:Y:S01]  /*0930*/  FADD R16, R16, 9.9999997473787516356e-06 ;  /* 0x3727c5ac10107421 */ /* 0x000fe20000000000 */
[----:B------:R-:W-:Y:S01]  /*0940*/  SEL R18, R18, RZ, P0 ;  /* 0x000000ff12127207 */ /* 0x000fe20000000000 */
[----:B------:R-:W-:-:S04]  /*0950*/  @P4 FMUL R31, R31, 0.25 ;  /* 0x3e8000001f1f4820 */ /* 0x000fc80000400000 */
[----:B------:R-:W-:Y:S01]  /*0960*/  @!P6 FMUL R31, R31, 16777216 ;  /* 0x4b8000001f1fe820 */ /* 0x000fe20000400000 */
[----:B------:R-:W-:Y:S01]  /*0970*/  FADD R21, R18, -R21 ;  /* 0x8000001512157221 */ /* 0x000fe20000000000 */
[----:B------:R-:W-:Y:S01]  /*0980*/  MUFU.SQRT R16, R16 ;  /* 0x0000001000107308 */ /* 0x000fe20000002000 */
[----:B------:R-:W-:Y:S02]  /*0990*/  FSETP.GEU.AND P2, PT, R32, 1.175494350822287508e-38, PT ;  /* 0x008000002000780b */ /* 0x000fe40003f4e000 */
[----:B-1----:R-:W-:-:S05]  /*09a0*/  FSETP.GT.AND P3, PT, R30, 8.50705917302346158658e+37, PT ;  /* 0x7e8000001e00780b */ /* 0x002fca0003f64000 */
[----:B------:R-:W1:Y:S01]  /*09b0*/  MUFU.RCP R18, R31 ;  /* 0x0000001f00127308 */ /* 0x000e620000001000 */
[----:B------:R-:W-:Y:S01]  /*09c0*/  SEL R20, R13, RZ, P0 ;  /* 0x000000ff0d147207 */ /* 0x000fe20000000000 */
[----:B------:R-:W-:Y:S01]  /*09d0*/  @P5 FMUL R32, R32, 0.25 ;  /* 0x3e80000020205820 */ /* 0x000fe20000400000 */
[----:B------:R-:W-:-:S05]  /*09e0*/  SEL R17, R17, RZ, P0 ;  /* 0x000000ff11117207 */ /* 0x000fca0000000000 */
[----:B------:R-:W-:Y:S01]  /*09f0*/  FADD R20, R17, -R20 ;  /* 0x8000001411147221 */ /* 0x000fe20000000000 */
[----:B------:R-:W-:-:S04]  /*0a00*/  @!P2 FMUL R32, R32, 16777216 ;  /* 0x4b8000002020a820 */ /* 0x000fc80000400000 */
[----:B------:R-:W-:Y:S01]  /*0a10*/  MUFU.RCP R23, R32 ;  /* 0x0000002000177308 */ /* 0x000fe20000001000 */
[----:B------:R-:W-:Y:S02]  /*0a20*/  SEL R22, R15, RZ, P0 ;  /* 0x000000ff0f167207 */ /* 0x000fe40000000000 */
[----:B------:R-:W-:-:S05]  /*0a30*/  SEL R19, R19, RZ, P0 ;  /* 0x000000ff13137207 */ /* 0x000fca0000000000 */
[----:B------:R-:W-:Y:S01]  /*0a40*/  FADD R22, R19, -R22 ;  /* 0x8000001613167221 */ /* 0x000fe20000000000 */
[----:B--2---:R-:W-:Y:S02]  /*0a50*/  SEL R4, R4, RZ, P0 ;  /* 0x000000ff04047207 */ /* 0x004fe40000000000 */
[----:B------:R-:W-:-:S03]  /*0a60*/  SEL R6, R6, RZ, P0 ;  /* 0x000000ff06067207 */ /* 0x000fc60000000000 */
[----:B------:R-:W-:Y:S02]  /*0a70*/  FADD R4, R4, 9.9999997473787516356e-06 ;  /* 0x3727c5ac04047421 */ /* 0x000fe40000000000 */
[----:B------:R-:W-:Y:S02]  /*0a80*/  FADD R6, R6, 9.9999997473787516356e-06 ;  /* 0x3727c5ac06067421 */ /* 0x000fe40000000000 */
[----:B------:R2:W-:Y:S01]  /*0a90*/  MUFU.SQRT R12, R4 ;  /* 0x00000004000c7308 */ /* 0x0005e20000002000 */
[----:B------:R-:W-:Y:S01]  /*0aa0*/  SEL R7, R7, RZ, P0 ;  /* 0x000000ff07077207 */ /* 0x000fe20000000000 */
[----:B--2---:R-:W-:-:S06]  /*0ab0*/  IMAD.MOV.U32 R4, RZ, RZ, 0x3e800000 ;  /* 0x3e800000ff047424 */ /* 0x004fcc00078e00ff */
[----:B------:R2:W3:Y:S01]  /*0ac0*/  MUFU.SQRT R11, R6 ;  /* 0x00000006000b7308 */ /* 0x0004e20000002000 */
[----:B------:R-:W-:Y:S01]  /*0ad0*/  FADD R7, R7, 9.9999997473787516356e-06 ;  /* 0x3727c5ac07077421 */ /* 0x000fe20000000000 */
[C---:B------:R-:W-:Y:S02]  /*0ae0*/  FSEL R13, R4.reuse, 1, P4 ;  /* 0x3f800000040d7808 */ /* 0x040fe40002000000 */
[----:B--2---:R-:W-:Y:S02]  /*0af0*/  FSEL R6, R4, 1, P5 ;  /* 0x3f80000004067808 */ /* 0x004fe40002800000 */
[C---:B------:R-:W-:Y:S02]  /*0b00*/  FSETP.GEU.AND P5, PT, R30.reuse, 1.175494350822287508e-38, PT ;  /* 0x008000001e00780b */ /* 0x040fe40003fae000 */
[----:B------:R-:W2:Y:S01]  /*0b10*/  MUFU.SQRT R17, R7 ;  /* 0x0000000700117308 */ /* 0x000ea20000002000 */
[----:B------:R-:W-:Y:S01]  /*0b20*/  @!P6 FMUL R13, R13, 16777216 ;  /* 0x4b8000000d0de820 */ /* 0x000fe20000400000 */
[----:B------:R-:W-:Y:S01]  /*0b30*/  SEL R5, R5, RZ, P0 ;  /* 0x000000ff05057207 */ /* 0x000fe20000000000 */
[----:B------:R-:W-:Y:S01]  /*0b40*/  @P3 FMUL R30, R30, 0.25 ;  /* 0x3e8000001e1e3820 */ /* 0x000fe20000400000 */
[----:B------:R-:W-:Y:S01]  /*0b50*/  @!P2 FMUL R6, R6, 16777216 ;  /* 0x4b8000000606a820 */ /* 0x000fe20000400000 */
[----:B-1----:R-:W-:Y:S01]  /*0b60*/  FMUL R18, R18, R13 ;  /* 0x0000000d12127220 */ /* 0x002fe20000400000 */
[----:B------:R-:W-:Y:S01]  /*0b70*/  FSETP.GT.AND P2, PT, R16, 8.50705917302346158658e+37, PT ;  /* 0x7e8000001000780b */ /* 0x000fe20003f44000 */
[----:B------:R-:W-:Y:S01]  /*0b80*/  FADD R5, R5, 9.9999997473787516356e-06 ;  /* 0x3727c5ac05057421 */ /* 0x000fe20000000000 */
[----:B------:R-:W-:-:S02]  /*0b90*/  FSEL R13, R4, 1, P3 ;  /* 0x3f800000040d7808 */ /* 0x000fc40001800000 */
[----:B------:R-:W-:Y:S01]  /*0ba0*/  FSETP.GEU.AND P4, PT, R16, 1.175494350822287508e-38, PT ;  /* 0x008000001000780b */ /* 0x000fe20003f8e000 */
[----:B------:R-:W-:Y:S01]  /*0bb0*/  @!P5 FMUL R30, R30, 16777216 ;  /* 0x4b8000001e1ed820 */ /* 0x000fe20000400000 */
[----:B------:R-:W1:Y:S01]  /*0bc0*/  MUFU.SQRT R7, R5 ;  /* 0x0000000500077308 */ /* 0x000e620000002000 */
[----:B------:R-:W-:Y:S01]  /*0bd0*/  @!P5 FMUL R13, R13, 16777216 ;  /* 0x4b8000000d0dd820 */ /* 0x000fe20000400000 */
[----:B---3--:R-:W-:Y:S02]  /*0be0*/  FSETP.GT.AND P5, PT, R11, 8.50705917302346158658e+37, PT ;  /* 0x7e8000000b00780b */ /* 0x008fe40003fa4000 */
[----:B------:R-:W-:-:S04]  /*0bf0*/  FSETP.GT.AND P3, PT, R12, 8.50705917302346158658e+37, PT ;  /* 0x7e8000000c00780b */ /* 0x000fc80003f64000 */
[----:B------:R-:W3:Y:S01]  /*0c00*/  MUFU.RCP R32, R30 ;  /* 0x0000001e00207308 */ /* 0x000ee20000001000 */
[----:B--2---:R-:W-:Y:S01]  /*0c10*/  FSETP.GT.AND P6, PT, R17, 8.50705917302346158658e+37, PT ;  /* 0x7e8000001100780b */ /* 0x004fe20003fc4000 */
[----:B------:R-:W-:Y:S01]  /*0c20*/  @P2 FMUL R16, R16, 0.25 ;  /* 0x3e80000010102820 */ /* 0x000fe20000400000 */
[----:B------:R-:W-:Y:S01]  /*0c30*/  FSEL R14, R4, 1, P2 ;  /* 0x3f800000040e7808 */ /* 0x000fe20001000000 */
[----:B------:R-:W-:Y:S02]  /*0c40*/  FMUL R23, R23, R6 ;  /* 0x0000000617177220 */ /* 0x000fe40000400000 */
[----:B------:R-:W-:Y:S02]  /*0c50*/  @!P4 FMUL R16, R16, 16777216 ;  /* 0x4b8000001010c820 */ /* 0x000fe40000400000 */
[----:B------:R-:W-:Y:S01]  /*0c60*/  @!P4 FMUL R14, R14, 16777216 ;  /* 0x4b8000000e0ec820 */ /* 0x000fe20000400000 */
[C---:B------:R-:W-:Y:S01]  /*0c70*/  FSETP.GEU.AND P4, PT, R11.reuse, 1.175494350822287508e-38, PT ;  /* 0x008000000b00780b */ /* 0x040fe20003f8e000 */
[----:B------:R-:W-:Y:S01]  /*0c80*/  @P5 FMUL R11, R11, 0.25 ;  /* 0x3e8000000b0b5820 */ /* 0x000fe20000400000 */
[----:B------:R-:W-:-:S02]  /*0c90*/  FSEL R6, R4, 1, P5 ;  /* 0x3f80000004067808 */ /* 0x000fc40002800000 */
[C---:B------:R-:W-:Y:S01]  /*0ca0*/  FSETP.GEU.AND P2, PT, R12.reuse, 1.175494350822287508e-38, PT ;  /* 0x008000000c00780b */ /* 0x040fe20003f4e000 */
[----:B------:R-:W-:Y:S01]  /*0cb0*/  @P3 FMUL R12, R12, 0.25 ;  /* 0x3e8000000c0c3820 */ /* 0x000fe20000400000 */
[----:B-1----:R-:W-:Y:S01]  /*0cc0*/  FSETP.GT.AND P5, PT, R7, 8.50705917302346158658e+37, PT ;  /* 0x7e8000000700780b */ /* 0x002fe20003fa4000 */
[----:B---3--:R-:W-:Y:S01]  /*0cd0*/  FMUL R32, R32, R13 ;  /* 0x0000000d20207220 */ /* 0x008fe20000400000 */
[C---:B------:R-:W-:Y:S01]  /*0ce0*/  FSEL R5, R4.reuse, 1, P3 ;  /* 0x3f80000004057808 */ /* 0x040fe20001800000 */
[----:B------:R1:W2:Y:S01]  /*0cf0*/  MUFU.RCP R15, R16 ;  /* 0x00000010000f7308 */ /* 0x0002a20000001000 */
[C---:B------:R-:W-:Y:S01]  /*0d00*/  FSETP.GEU.AND P3, PT, R17.reuse, 1.175494350822287508e-38, PT ;  /* 0x008000001100780b */ /* 0x040fe20003f6e000 */
[----:B------:R-:W-:Y:S01]  /*0d10*/  @P6 FMUL R17, R17, 0.25 ;  /* 0x3e80000011116820 */ /* 0x000fe20000400000 */
[----:B------:R-:W-:Y:S02]  /*0d20*/  FSEL R13, R4, 1, P6 ;  /* 0x3f800000040d7808 */ /* 0x000fe40003000000 */
[----:B------:R-:W-:Y:S01]  /*0d30*/  FSETP.GEU.AND P6, PT, R7, 1.175494350822287508e-38, PT ;  /* 0x008000000700780b */ /* 0x000fe20003fce000 */
[----:B------:R-:W-:-:S04]  /*0d40*/  @!P4 FMUL R11, R11, 16777216 ;  /* 0x4b8000000b0bc820 */ /* 0x000fc80000400000 */
[----:B------:R-:W-:Y:S01]  /*0d50*/  @P5 FMUL R7, R7, 0.25 ;  /* 0x3e80000007075820 */ /* 0x000fe20000400000 */
[----:B------:R-:W-:Y:S01]  /*0d60*/  @!P2 FMUL R12, R12, 16777216 ;  /* 0x4b8000000c0ca820 */ /* 0x000fe20000400000 */
[----:B-1----:R-:W-:Y:S02]  /*0d70*/  FMUL R16, R18, R9 ;  /* 0x0000000912107220 */ /* 0x002fe40000400000 */
[----:B------:R-:W1:Y:S01]  /*0d80*/  LDC.64 R18, c[0x0][0x240] ;  /* 0x00009000ff127b82 */ /* 0x000e620000000a00 */
[----:B--2---:R-:W-:-:S03]  /*0d90*/  FMUL R15, R15, R14 ;  /* 0x0000000e0f0f7220 */ /* 0x004fc60000400000 */
[----:B------:R-:W-:Y:S01]  /*0da0*/  @!P6 FMUL R7, R7, 16777216 ;  /* 0x4b8000000707e820 */ /* 0x000fe20000400000 */
[----:B------:R-:W2:Y:S01]  /*0db0*/  MUFU.RCP R11, R11 ;  /* 0x0000000b000b7308 */ /* 0x000ea20000001000 */
[----:B------:R-:W-:Y:S01]  /*0dc0*/  FMUL R28, R15, R10 ;  /* 0x0000000a0f1c7220 */ /* 0x000fe20000400000 */
[----:B------:R-:W-:Y:S01]  /*0dd0*/  @!P3 FMUL R17, R17, 16777216 ;  /* 0x4b8000001111b820 */ /* 0x000fe20000400000 */
[----:B------:R-:W3:Y:S05]  /*0de0*/  LDC.64 R14, c[0x0][0x238] ;  /* 0x00008e00ff0e7b82 */ /* 0x000eea0000000a00 */
[----:B------:R-:W4:Y:S01]  /*0df0*/  MUFU.RCP R12, R12 ;  /* 0x0000000c000c7308 */ /* 0x000f220000001000 */
[----:B------:R-:W-:-:S07]  /*0e00*/  FSEL R4, R4, 1, P5 ;  /* 0x3f80000004047808 */ /* 0x000fce0002800000 */
[----:B------:R-:W5:Y:S01]  /*0e10*/  MUFU.RCP R7, R7 ;  /* 0x0000000700077308 */ /* 0x000f620000001000 */
[----:B------:R-:W-:Y:S01]  /*0e20*/  @!P4 FMUL R6, R6, 16777216 ;  /* 0x4b8000000606c820 */ /* 0x000fe20000400000 */
[----:B------:R-:W-:-:S06]  /*0e30*/  @!P2 FMUL R5, R5, 16777216 ;  /* 0x4b8000000505a820 */ /* 0x000fcc0000400000 */
[----:B------:R-:W1:Y:S01]  /*0e40*/  MUFU.RCP R30, R17 ;  /* 0x00000011001e7308 */ /* 0x000e620000001000 */
[----:B------:R-:W-:Y:S01]  /*0e50*/  @!P6 FMUL R4, R4, 16777216 ;  /* 0x4b8000000404e820 */ /* 0x000fe20000400000 */
[----:B--2---:R-:W-:Y:S01]  /*0e60*/  FMUL R6, R11, R6 ;  /* 0x000000060b067220 */ /* 0x004fe20000400000 */
[----:B----4-:R-:W-:Y:S01]  /*0e70*/  FMUL R9, R12, R5 ;  /* 0x000000050c097220 */ /* 0x010fe20000400000 */
[----:B------:R-:W-:Y:S01]  /*0e80*/  @!P3 FMUL R13, R13, 16777216 ;  /* 0x4b8000000d0db820 */ /* 0x000fe20000400000 */
[----:B-----5:R-:W-:Y:S01]  /*0e90*/  FMUL R11, R7, R4 ;  /* 0x00000004070b7220 */ /* 0x020fe20000400000 */
[----:B------:R-:W-:Y:S01]  /*0ea0*/  FMUL R23, R23, R8 ;  /* 0x0000000817177220 */ /* 0x000fe20000400000 */
[----:B------:R-:W-:Y:S01]  /*0eb0*/  FMUL R26, R9, R26 ;  /* 0x0000001a091a7220 */ /* 0x000fe20000400000 */
[----:B------:R-:W-:Y:S01]  /*0ec0*/  FMUL R27, R32, R27 ;  /* 0x0000001b201b7220 */ /* 0x000fe20000400000 */
[----:B------:R-:W-:Y:S01]  /*0ed0*/  FMUL R20, R11, R20 ;  /* 0x000000140b147220 */ /* 0x000fe20000400000 */
[----:B------:R-:W-:-:S02]  /*0ee0*/  CS2R R8, SRZ ;  /* 0x0000000000087805 */ /* 0x000fc4000001ff00 */
[----:B------:R-:W-:Y:S01]  /*0ef0*/  CS2R R10, SRZ ;  /* 0x00000000000a7805 */ /* 0x000fe2000001ff00 */
[----:B-1----:R-:W-:-:S04]  /*0f00*/  IMAD.WIDE R32, R24, 0x4, R18 ;  /* 0x0000000418207825 */ /* 0x002fc800078e0212 */
[----:B0-----:R-:W-:Y:S01]  /*0f10*/  FMUL R13, R30, R13 ;  /* 0x0000000d1e0d7220 */ /* 0x001fe20000400000 */
[----:B------:R-:W-:Y:S01]  /*0f20*/  FMUL R21, R6, R21 ;  /* 0x0000001506157220 */ /* 0x000fe20000400000 */
[----:B------:R-:W-:Y:S02]  /*0f30*/  CS2R R4, SRZ ;  /* 0x0000000000047805 */ /* 0x000fe4000001ff00 */
[----:B------:R-:W-:Y:S01]  /*0f40*/  CS2R R6, SRZ ;  /* 0x0000000000067805 */ /* 0x000fe2000001ff00 */
[----:B------:R-:W-:Y:S01]  /*0f50*/  FMUL R22, R13, R22 ;  /* 0x000000160d167220 */ /* 0x000fe20000400000 */
[C---:B---3--:R-:W-:Y:S01]  /*0f60*/  IMAD.WIDE R12, R24.reuse, 0x4, R14 ;  /* 0x00000004180c7825 */ /* 0x048fe200078e020e */
[----:B------:R0:W2:Y:S04]  /*0f70*/  @P1 LDG.E.EL.128 R8, desc[UR4][R32.64+-0x800] ;  /* 0xfff8000420081981 */ /* 0x0000a8000c2e1d00 */
[----:B------:R1:W3:Y:S01]  /*0f80*/  @P1 LDG.E.EL.128 R4, desc[UR4][R12.64+-0x800] ;  /* 0xfff800040c041981 */ /* 0x0002e2000c2e1d00 */
[----:B------:R-:W-:Y:S01]  /*0f90*/  IMAD R25, R25, 0x200, R24 ;  /* 0x0000020019197824 */ /* 0x000fe200078e0218 */
[----:B------:R-:W-:Y:S01]  /*0fa0*/  ISETP.GE.AND P2, PT, R24, 0x200, PT ;  /* 0x000002001800780c */ /* 0x000fe20003f46270 */
[----:B------:R-:W-:Y:S01]  /*0fb0*/  IMAD.WIDE R30, R3, 0x4, R14 ;  /* 0x00000004031e7825 */ /* 0x000fe200078e020e */
[----:B------:R-:W-:-:S03]  /*0fc0*/  CS2R R14, SRZ ;  /* 0x00000000000e7805 */ /* 0x000fc6000001ff00 */
[----:B0-----:R-:W-:Y:S01]  /*0fd0*/  IMAD.WIDE R32, R3, 0x4, R18 ;  /* 0x0000000403207825 */ /* 0x001fe200078e0212 */
[----:B------:R-:W-:Y:S02]  /*0fe0*/  CS2R R18, SRZ ;  /* 0x0000000000127805 */ /* 0x000fe4000001ff00 */
[----:B-1----:R-:W-:-:S06]  /*0ff0*/  CS2R R12, SRZ ;  /* 0x00000000000c7805 */ /* 0x002fcc000001ff00 */
[----:B------:R0:W4:Y:S02]  /*1000*/  @P0 LDG.E.EL.128 R12, desc[UR4][R30.64+-0x800] ;  /* 0xfff800041e0c0981 */ /* 0x000124000c2e1d00 */
[----:B0-----:R-:W0:Y:S01]  /*1010*/  LDC.64 R30, c[0x0][0x248] ;  /* 0x00009200ff1e7b82 */ /* 0x001e220000000a00 */
[----:B--2---:R-:W-:Y:S02]  /*1020*/  SEL R17, R8, RZ, P1 ;  /* 0x000000ff08117207 */ /* 0x004fe40000800000 */
[----:B------:R-:W-:-:S05]  /*1030*/  SEL R24, R9, RZ, P1 ;  /* 0x000000ff09187207 */ /* 0x000fca0000800000 */
[----:B------:R-:W1:Y:S01]  /*1040*/  LDC.64 R8, c[0x0][0x210] ;  /* 0x00008400ff087b82 */ /* 0x000e620000000a00 */
[----:B---3--:R-:W-:Y:S02]  /*1050*/  SEL R4, R4, RZ, P1 ;  /* 0x000000ff04047207 */ /* 0x008fe40000800000 */
[----:B------:R-:W-:-:S03]  /*1060*/  SEL R5, R5, RZ, P1 ;  /* 0x000000ff05057207 */ /* 0x000fc60000800000 */
[----:B------:R-:W-:Y:S02]  /*1070*/  FFMA R23, R4, R23, R17 ;  /* 0x0000001704177223 */ /* 0x000fe40000000011 */
[----:B------:R-:W-:Y:S01]  /*1080*/  FFMA R24, R5, R16, R24 ;  /* 0x0000001005187223 */ /* 0x000fe20000000018 */
[----:B------:R-:W-:Y:S02]  /*1090*/  CS2R R16, SRZ ;  /* 0x0000000000107805 */ /* 0x000fe4000001ff00 */
[----:B------:R-:W-:Y:S02]  /*10a0*/  SEL R6, R6, RZ, P1 ;  /* 0x000000ff06067207 */ /* 0x000fe40000800000 */
[----:B------:R-:W-:Y:S02]  /*10b0*/  SEL R5, R10, RZ, P1 ;  /* 0x000000ff0a057207 */ /* 0x000fe40000800000 */
[----:B------:R2:W3:Y:S01]  /*10c0*/  @P0 LDG.E.EL.128 R16, desc[UR4][R32.64+-0x800] ;  /* 0xfff8000420100981 */ /* 0x0004e2000c2e1d00 */
[----:B------:R-:W-:-:S02]  /*10d0*/  SEL R7, R7, RZ, P1 ;  /* 0x000000ff07077207 */ /* 0x000fc40000800000 */
[----:B------:R-:W-:Y:S01]  /*10e0*/  SEL R4, R11, RZ, P1 ;  /* 0x000000ff0b047207 */ /* 0x000fe20000800000 */
[----:B------:R-:W-:Y:S01]  /*10f0*/  FFMA R27, R6, R27, R5 ;  /* 0x0000001b061b7223 */ /* 0x000fe20000000005 */
[----:B------:R-:W-:Y:S01]  /*1100*/  ISETP.GE.AND P1, PT, R3, 0x200, PT ;  /* 0x000002000300780c */ /* 0x000fe20003f26270 */
[----:B------:R-:W-:Y:S02]  /*1110*/  IMAD R11, R0, 0x200, R3 ;  /* 0x00000200000b7824 */ /* 0x000fe400078e0203 */
[----:B------:R-:W-:Y:S01]  /*1120*/  FFMA R28, R7, R28, R4 ;  /* 0x0000001c071c7223 */ /* 0x000fe20000000004 */
[----:B------:R-:W-:Y:S02]  /*1130*/  CS2R R4, SRZ ;  /* 0x0000000000047805 */ /* 0x000fe4000001ff00 */
[----:B------:R-:W-:Y:S01]  /*1140*/  CS2R R6, SRZ ;  /* 0x0000000000067805 */ /* 0x000fe2000001ff00 */
[----:B-1----:R-:W-:-:S04]  /*1150*/  IMAD.WIDE R34, R25, 0x4, R8 ;  /* 0x0000000419227825 */ /* 0x002fc800078e0208 */
[----:B--2---:R-:W-:Y:S01]  /*1160*/  IMAD.WIDE R32, R11, 0x4, R8 ;  /* 0x000000040b207825 */ /* 0x004fe200078e0208 */
[----:B------:R-:W-:Y:S02]  /*1170*/  CS2R R8, SRZ ;  /* 0x0000000000087805 */ /* 0x000fe4000001ff00 */
[----:B------:R-:W-:Y:S01]  /*1180*/  CS2R R10, SRZ ;  /* 0x00000000000a7805 */ /* 0x000fe2000001ff00 */
[----:B------:R-:W2:Y:S05]  /*1190*/  @!P2 LDG.E.EL.128 R4, desc[UR4][R34.64] ;  /* 0x000000042204a981 */ /* 0x000eaa000c2e1d00 */
[----:B------:R-:W5:Y:S01]  /*11a0*/  @!P1 LDG.E.EL.128 R8, desc[UR4][R32.64] ;  /* 0x0000000420089981 */ /* 0x000f62000c2e1d00 */
[----:B----4-:R-:W-:-:S02]  /*11b0*/  SEL R12, R12, RZ, P0 ;  /* 0x000000ff0c0c7207 */ /* 0x010fc40000000000 */
[----:B------:R-:W-:Y:S02]  /*11c0*/  SEL R13, R13, RZ, P0 ;  /* 0x000000ff0d0d7207 */ /* 0x000fe40000000000 */
[----:B------:R-:W-:Y:S02]  /*11d0*/  SEL R14, R14, RZ, P0 ;  /* 0x000000ff0e0e7207 */ /* 0x000fe40000000000 */
[----:B------:R-:W-:Y:S02]  /*11e0*/  SEL R15, R15, RZ, P0 ;  /* 0x000000ff0f0f7207 */ /* 0x000fe40000000000 */
[----:B------:R-:W-:Y:S02]  /*11f0*/  FSETP.GEU.AND P5, PT, R23, RZ, PT ;  /* 0x000000ff1700720b */ /* 0x000fe40003fae000 */
[----:B------:R-:W-:Y:S02]  /*1200*/  FSETP.GEU.AND P4, PT, R24, RZ, PT ;  /* 0x000000ff1800720b */ /* 0x000fe40003f8e000 */
[----:B------:R-:W-:Y:S01]  /*1210*/  FSETP.GEU.AND P3, PT, R27, RZ, PT ;  /* 0x000000ff1b00720b */ /* 0x000fe20003f6e000 */
[----:B0-----:R-:W-:Y:S01]  /*1220*/  IMAD.WIDE R30, R2, 0x4, R30 ;  /* 0x00000004021e7825 */ /* 0x001fe200078e021e */
[----:B---3--:R-:W-:-:S02]  /*1230*/  SEL R3, R16, RZ, P0 ;  /* 0x000000ff10037207 */ /* 0x008fc40000000000 */
[----:B------:R-:W-:-:S03]  /*1240*/  SEL R0, R17, RZ, P0 ;  /* 0x000000ff11007207 */ /* 0x000fc60000000000 */
[----:B------:R-:W-:Y:S01]  /*1250*/  FFMA R26, R12, R26, R3 ;  /* 0x0000001a0c1a7223 */ /* 0x000fe20000000003 */
[----:B------:R-:W-:Y:S02]  /*1260*/  SEL R3, R18, RZ, P0 ;  /* 0x000000ff12037207 */ /* 0x000fe40000000000 */
[----:B------:R-:W-:Y:S01]  /*1270*/  SEL R12, R19, RZ, P0 ;  /* 0x000000ff130c7207 */ /* 0x000fe20000000000 */
[----:B------:R-:W-:Y:S01]  /*1280*/  FFMA R20, R13, R20, R0 ;  /* 0x000000140d147223 */ /* 0x000fe20000000000 */
[----:B------:R-:W-:Y:S01]  /*1290*/  FSETP.GEU.AND P0, PT, R28, RZ, PT ;  /* 0x000000ff1c00720b */ /* 0x000fe20003f0e000 */
[----:B------:R-:W-:Y:S02]  /*12a0*/  FFMA R21, R14, R21, R3 ;  /* 0x000000150e157223 */ /* 0x000fe40000000003 */
[----:B------:R-:W-:Y:S01]  /*12b0*/  FFMA R12, R15, R22, R12 ;  /* 0x000000160f0c7223 */ /* 0x000fe2000000000c */
[----:B--2---:R-:W-:Y:S02]  /*12c0*/  SEL R4, R4, RZ, !P2 ;  /* 0x000000ff04047207 */ /* 0x004fe40005000000 */
[----:B------:R-:W-:-:S02]  /*12d0*/  SEL R5, R5, RZ, !P2 ;  /* 0x000000ff05057207 */ /* 0x000fc40005000000 */
[----:B------:R-:W-:Y:S02]  /*12e0*/  SEL R6, R6, RZ, !P2 ;  /* 0x000000ff06067207 */ /* 0x000fe40005000000 */
[----:B------:R-:W-:Y:S02]  /*12f0*/  SEL R7, R7, RZ, !P2 ;  /* 0x000000ff07077207 */ /* 0x000fe40005000000 */
[----:B------:R-:W-:Y:S02]  /*1300*/  @P2 SEL R4, R23, RZ, P5 ;  /* 0x000000ff17042207 */ /* 0x000fe40002800000 */
[----:B------:R-:W-:Y:S02]  /*1310*/  @P2 SEL R5, R24, RZ, P4 ;  /* 0x000000ff18052207 */ /* 0x000fe40002000000 */
[----:B------:R-:W-:Y:S02]  /*1320*/  @P2 SEL R6, R27, RZ, P3 ;  /* 0x000000ff1b062207 */ /* 0x000fe40001800000 */
[----:B------:R-:W-:-:S02]  /*1330*/  @P2 SEL R7, R28, RZ, P0 ;  /* 0x000000ff1c072207 */ /* 0x000fc40000000000 */
[----:B------:R-:W-:Y:S02]  /*1340*/  FSETP.GEU.AND P4, PT, R26, RZ, PT ;  /* 0x000000ff1a00720b */ /* 0x000fe40003f8e000 */
[----:B------:R-:W-:Y:S02]  /*1350*/  FSETP.GEU.AND P3, PT, R20, RZ, PT ;  /* 0x000000ff1400720b */ /* 0x000fe40003f6e000 */
[----:B------:R-:W-:Y:S02]  /*1360*/  FSETP.GEU.AND P2, PT, R21, RZ, PT ;  /* 0x000000ff1500720b */ /* 0x000fe40003f4e000 */
[----:B------:R-:W-:Y:S02]  /*1370*/  FSETP.GEU.AND P0, PT, R12, RZ, PT ;  /* 0x000000ff0c00720b */ /* 0x000fe40003f0e000 */
[----:B-----5:R-:W-:Y:S02]  /*1380*/  SEL R8, R8, RZ, !P1 ;  /* 0x000000ff08087207 */ /* 0x020fe40004800000 */
[----:B------:R-:W-:-:S02]  /*1390*/  SEL R9, R9, RZ, !P1 ;  /* 0x000000ff09097207 */ /* 0x000fc40004800000 */
[----:B------:R-:W-:Y:S02]  /*13a0*/  SEL R10, R10, RZ, !P1 ;  /* 0x000000ff0a0a7207 */ /* 0x000fe40004800000 */
[----:B------:R-:W-:Y:S02]  /*13b0*/  SEL R11, R11, RZ, !P1 ;  /* 0x000000ff0b0b7207 */ /* 0x000fe40004800000 */
[----:B------:R-:W-:Y:S02]  /*13c0*/  @P1 SEL R8, R26, RZ, P4 ;  /* 0x000000ff1a081207 */ /* 0x000fe40002000000 */
[----:B------:R-:W-:Y:S02]  /*13d0*/  @P1 SEL R9, R20, RZ, P3 ;  /* 0x000000ff14091207 */ /* 0x000fe40001800000 */
[----:B------:R-:W-:Y:S02]  /*13e0*/  @P1 SEL R10, R21, RZ, P2 ;  /* 0x000000ff150a1207 */ /* 0x000fe40001000000 */
[----:B------:R-:W-:Y:S01]  /*13f0*/  @P1 SEL R11, R12, RZ, P0 ;  /* 0x000000ff0c0b1207 */ /* 0x000fe20000000000 */
[----:B------:R-:W-:Y:S04]  /*1400*/  STG.E.128 desc[UR4][R30.64], R4 ;  /* 0x000000041e007986 */ /* 0x000fe8000c101d04 */
[----:B------:R-:W-:Y:S01]  /*1410*/  STG.E.128 desc[UR4][R30.64+0x800], R8 ;  /* 0x000800081e007986 */ /* 0x000fe2000c101d04 */
[----:B------:R-:W-:Y:S05]  /*1420*/  EXIT ;  /* 0x000000000000794d */ /* 0x000fea0003800000 */
.L_x_0:
[----:B------:R-:W-:-:S00]  /*1430*/  BRA `(.L_x_0) ;  /* 0xfffffffc00fc7947 */ /* 0x000fc0000383ffff */
[----:B------:R-:W-:-:S00]  /*1440*/  NOP ;  /* 0x0000000000007918 */ /* 0x000fc00000000000 */
        /* <DEDUP_REMOVED lines=11> */
.L_x_1:


//--------------------- .nv.global.init           --------------------------
	.section	.nv.global.init,"aw",@progbits
.nv.global.init:
	.type		_$_str,@object
	.size		_$_str,(_$_str_$_2 - _$_str)
_$_str:
        /*0000*/ 	.byte	0x5f, 0x5f, 0x43, 0x55, 0x44, 0x41, 0x5f, 0x46, 0x54, 0x5a, 0x00
	.type		_$_str_$_2,@object
	.size		_$_str_$_2,(.L_1 - _$_str_$_2)
_$_str_$_2:
        /*000b*/ 	.byte	0x5f, 0x5f, 0x43, 0x55, 0x44, 0x41, 0x5f, 0x50, 0x52, 0x45, 0x43, 0x5f, 0x53, 0x51, 0x52, 0x54
        /*001b*/ 	.byte	0x00
.L_1:


//--------------------- .nv.constant0.triton_poi_fused_cat_20 --------------------------
	.section	.nv.constant0.triton_poi_fused_cat_20,"a",@progbits
	.sectionflags	@""
	.align	4
.nv.constant0.triton_poi_fused_cat_20:
	.zero		596
